	.headerflags	@"EF_CUDA_TEXMODE_UNIFIED EF_CUDA_64BIT_ADDRESS EF_CUDA_ACCELERATORS EF_CUDA_SM90 EF_CUDA_VIRTUAL_SM(EF_CUDA_SM90)"
	.elftype	@"ET_EXEC"


//--------------------- .nv.info                  --------------------------
	.section	.nv.info,"",@"SHT_CUDA_INFO"
	.align	4


	//----- nvinfo : EIATTR_REGCOUNT
	.align		4
        /*0000*/ 	.byte	0x04, 0x2f
        /*0002*/ 	.short	(.L_3 - .L_2)
	.align		4
.L_2:
        /*0004*/ 	.word	index@(triton_poi_fused__native_batch_norm_legit_no_training_hardtanh_11)
        /*0008*/ 	.word	0x00000010


	//----- nvinfo : EIATTR_MIN_STACK_SIZE
	.align		4
.L_3:
        /*000c*/ 	.byte	0x04, 0x12
        /*000e*/ 	.short	(.L_5 - .L_4)
	.align		4
.L_4:
        /*0010*/ 	.word	index@(triton_poi_fused__native_batch_norm_legit_no_training_hardtanh_11)
        /*0014*/ 	.word	0x00000000


	//----- nvinfo : EIATTR_FRAME_SIZE
	.align		4
.L_5:
        /*0018*/ 	.byte	0x04, 0x11
        /*001a*/ 	.short	(.L_7 - .L_6)
	.align		4
.L_6:
        /*001c*/ 	.word	index@(triton_poi_fused__native_batch_norm_legit_no_training_hardtanh_11)
        /*0020*/ 	.word	0x00000000


	//----- nvinfo : EIATTR_MIN_STACK_SIZE
	.align		4
.L_7:
        /*0024*/ 	.byte	0x04, 0x12
        /*0026*/ 	.short	(.L_9 - .L_8)
	.align		4
.L_8:
        /*0028*/ 	.word	index@(triton_poi_fused__native_batch_norm_legit_no_training_hardtanh_11)
        /*002c*/ 	.word	0x00000000
.L_9:


//--------------------- .nv.info.triton_poi_fused__native_batch_norm_legit_no_training_hardtanh_11 --------------------------
	.section	.nv.info.triton_poi_fused__native_batch_norm_legit_no_training_hardtanh_11,"",@"SHT_CUDA_INFO"
	.sectionflags	@""
	.align	4


	//----- nvinfo : EIATTR_CUDA_API_VERSION
	.align		4
        /*0000*/ 	.byte	0x04, 0x37
        /*0002*/ 	.short	(.L_11 - .L_10)
.L_10:
        /*0004*/ 	.word	0x0000007c


	//----- nvinfo : EIATTR_KPARAM_INFO
	.align		4
.L_11:
        /*0008*/ 	.byte	0x04, 0x17
        /*000a*/ 	.short	(.L_13 - .L_12)
.L_12:
        /*000c*/ 	.word	0x00000000
        /*0010*/ 	.short	0x0006
        /*0012*/ 	.short	0x0030
        /*0014*/ 	.byte	0x00, 0xf0, 0x11, 0x00


	//----- nvinfo : EIATTR_KPARAM_INFO
	.align		4
.L_13:
        /*0018*/ 	.byte	0x04, 0x17
        /*001a*/ 	.short	(.L_15 - .L_14)
.L_14:
        /*001c*/ 	.word	0x00000000
        /*0020*/ 	.short	0x0005
        /*0022*/ 	.short	0x0028
        /*0024*/ 	.byte	0x00, 0xf4, 0x21, 0x00


	//----- nvinfo : EIATTR_KPARAM_INFO
	.align		4
.L_15:
        /*0028*/ 	.byte	0x04, 0x17
        /*002a*/ 	.short	(.L_17 - .L_16)
.L_16:
        /*002c*/ 	.word	0x00000000
        /*0030*/ 	.short	0x0004
        /*0032*/ 	.short	0x0020
        /*0034*/ 	.byte	0x00, 0xf4, 0x21, 0x00


	//----- nvinfo : EIATTR_KPARAM_INFO
	.align		4
.L_17:
        /*0038*/ 	.byte	0x04, 0x17
        /*003a*/ 	.short	(.L_19 - .L_18)
.L_18:
        /*003c*/ 	.word	0x00000000
        /*0040*/ 	.short	0x0003
        /*0042*/ 	.short	0x0018
        /*0044*/ 	.byte	0x00, 0xf4, 0x21, 0x00


	//----- nvinfo : EIATTR_KPARAM_INFO
	.align		4
.L_19:
        /*0048*/ 	.byte	0x04, 0x17
        /*004a*/ 	.short	(.L_21 - .L_20)
.L_20:
        /*004c*/ 	.word	0x00000000
        /*0050*/ 	.short	0x0002
        /*0052*/ 	.short	0x0010
        /*0054*/ 	.byte	0x00, 0xf4, 0x21, 0x00


	//----- nvinfo : EIATTR_KPARAM_INFO
	.align		4
.L_21:
        /*0058*/ 	.byte	0x04, 0x17
        /*005a*/ 	.short	(.L_23 - .L_22)
.L_22:
        /*005c*/ 	.word	0x00000000
        /*0060*/ 	.short	0x0001
        /*0062*/ 	.short	0x0008
        /*0064*/ 	.byte	0x00, 0xf4, 0x21, 0x00


	//----- nvinfo : EIATTR_KPARAM_INFO
	.align		4
.L_23:
        /*0068*/ 	.byte	0x04, 0x17
        /*006a*/ 	.short	(.L_25 - .L_24)
.L_24:
        /*006c*/ 	.word	0x00000000
        /*0070*/ 	.short	0x0000
        /*0072*/ 	.short	0x0000
        /*0074*/ 	.byte	0x00, 0xf4, 0x21, 0x00


	//----- nvinfo : EIATTR_SPARSE_MMA_MASK
	.align		4
.L_25:
        /*0078*/ 	.byte	0x03, 0x50
        /*007a*/ 	.short	0x0000


	//----- nvinfo : EIATTR_MAXREG_COUNT
	.align		4
        /*007c*/ 	.byte	0x03, 0x1b
        /*007e*/ 	.short	0x00ff


	//----- nvinfo : EIATTR_EXIT_INSTR_OFFSETS
	.align		4
        /*0080*/ 	.byte	0x04, 0x1c
        /*0082*/ 	.short	(.L_27 - .L_26)


	//   ....[0]....
.L_26:
        /*0084*/ 	.word	0x00000420


	//----- nvinfo : EIATTR_REQNTID
	.align		4
.L_27:
        /*0088*/ 	.byte	0x04, 0x10
        /*008a*/ 	.short	(.L_29 - .L_28)
.L_28:
        /*008c*/ 	.word	0x00000080
        /*0090*/ 	.word	0x00000001
        /*0094*/ 	.word	0x00000001


	//----- nvinfo : EIATTR_CBANK_PARAM_SIZE
	.align		4
.L_29:
        /*0098*/ 	.byte	0x03, 0x19
        /*009a*/ 	.short	0x0034


	//----- nvinfo : EIATTR_PARAM_CBANK
	.align		4
        /*009c*/ 	.byte	0x04, 0x0a
        /*009e*/ 	.short	(.L_31 - .L_30)
	.align		4
.L_30:
        /*00a0*/ 	.word	index@(.nv.constant0.triton_poi_fused__native_batch_norm_legit_no_training_hardtanh_11)
        /*00a4*/ 	.short	0x0210
        /*00a6*/ 	.short	0x0034


	//----- nvinfo : EIATTR_SW_WAR
	.align		4
.L_31:
        /*00a8*/ 	.byte	0x04, 0x36
        /*00aa*/ 	.short	(.L_33 - .L_32)
.L_32:
        /*00ac*/ 	.word	0x00000008
.L_33:


//--------------------- .nv.callgraph             --------------------------
	.section	.nv.callgraph,"",@"SHT_CUDA_CALLGRAPH"
	.align	4
	.sectionentsize	8
	.align		4
        /*0000*/ 	.word	0x00000000
	.align		4
        /*0004*/ 	.word	0xffffffff
	.align		4
        /*0008*/ 	.word	0x00000000
	.align		4
        /*000c*/ 	.word	0xfffffffe
	.align		4
        /*0010*/ 	.word	0x00000000
	.align		4
        /*0014*/ 	.word	0xfffffffd
	.align		4
        /*0018*/ 	.word	0x00000000
	.align		4
        /*001c*/ 	.word	0xfffffffc


//--------------------- .nv.constant4             --------------------------
	.section	.nv.constant4,"a",@progbits
	.align	8
	.align		8
.nv.constant4:
        /*0000*/ 	.dword	_$_str
	.align		8
        /*0008*/ 	.dword	_$_str_$_2


//--------------------- .text.triton_poi_fused__native_batch_norm_legit_no_training_hardtanh_11 --------------------------
	.section	.text.triton_poi_fused__native_batch_norm_legit_no_training_hardtanh_11,"ax",@progbits
	.align	128
        .global         triton_poi_fused__native_batch_norm_legit_no_training_hardtanh_11
        .type           triton_poi_fused__native_batch_norm_legit_no_training_hardtanh_11,@function
        .size           triton_poi_fused__native_batch_norm_legit_no_training_hardtanh_11,(.L_x_1 - triton_poi_fused__native_batch_norm_legit_no_training_hardtanh_11)
        .other          triton_poi_fused__native_batch_norm_legit_no_training_hardtanh_11,@"STO_CUDA_ENTRY STV_DEFAULT"
triton_poi_fused__native_batch_norm_legit_no_training_hardtanh_11:
.text.triton_poi_fused__native_batch_norm_legit_no_training_hardtanh_11:
[----:B------:R-:W-:Y:S01]  /*0000*/  LDC R1, c[0x0][0x28] ;  /* 0x00000a00ff017b82 */ /* 0x000fe20000000800 */
[----:B------:R-:W1:Y:S07]  /*0010*/  S2R R0, SR_TID.X ;  /* 0x0000000000007919 */ /* 0x000e6e0000002100 */
[----:B------:R-:W2:Y:S01]  /*0020*/  LDC.64 R2, c[0x0][0x220] ;  /* 0x00008800ff027b82 */ /* 0x000ea20000000a00 */
[----:B------:R-:W-:Y:S01]  /*0030*/  ULDC.64 UR4, c[0x0][0x208] ;  /* 0x0000820000047ab9 */ /* 0x000fe20000000a00 */
[----:B------:R-:W3:Y:S06]  /*0040*/  S2R R5, SR_CTAID.X ;  /* 0x0000000000057919 */ /* 0x000eec0000002500 */
[----:B------:R-:W4:Y:S08]  /*0050*/  LDC.64 R6, c[0x0][0x218] ;  /* 0x00008600ff067b82 */ /* 0x000f300000000a00 */
[----:B------:R-:W5:Y:S08]  /*0060*/  LDC.64 R8, c[0x0][0x228] ;  /* 0x00008a00ff087b82 */ /* 0x000f700000000a00 */
[----:B------:R-:W5:Y:S01]  /*0070*/  LDC.64 R10, c[0x0][0x230] ;  /* 0x00008c00ff0a7b82 */ /* 0x000f620000000a00 */
[----:B-1----:R-:W-:-:S04]  /*0080*/  SHF.L.U32 R0, R0, 0x1, RZ ;  /* 0x0000000100007819 */ /* 0x002fc800000006ff */
[----:B------:R-:W-:-:S04]  /*0090*/  LOP3.LUT R0, R0, 0xfe, RZ, 0xc0, !PT ;  /* 0x000000fe00007812 */ /* 0x000fc800078ec0ff */
[----:B---3--:R-:W-:-:S05]  /*00a0*/  LEA R0, R5, R0, 0x8 ;  /* 0x0000000005007211 */ /* 0x008fca00078e40ff */
[----:B------:R-:W-:-:S05]  /*00b0*/  IMAD.HI R4, R0, 0x38e38e39, RZ ;  /* 0x38e38e3900047827 */ /* 0x000fca00078e02ff */
[----:B------:R-:W-:-:S04]  /*00c0*/  SHF.R.U32.HI R5, RZ, 0x1f, R4 ;  /* 0x0000001fff057819 */ /* 0x000fc80000011604 */
[----:B------:R-:W-:-:S05]  /*00d0*/  LEA.HI.SX32 R5, R4, R5, 0x1b ;  /* 0x0000000504057211 */ /* 0x000fca00078fdaff */
[----:B------:R-:W-:Y:S02]  /*00e0*/  IMAD R13, R5, -0x90, R0 ;  /* 0xffffff70050d7824 */ /* 0x000fe400078e0200 */
[----:B------:R-:W1:Y:S02]  /*00f0*/  LDC.64 R4, c[0x0][0x210] ;  /* 0x00008400ff047b82 */ /* 0x000e640000000a00 */
[----:B--2---:R-:W-:-:S06]  /*0100*/  IMAD.WIDE R2, R13, 0x4, R2 ;  /* 0x000000040d027825 */ /* 0x004fcc00078e0202 */
[----:B------:R-:W2:Y:S01]  /*0110*/  LDG.E.EL.64 R2, desc[UR4][R2.64] ;  /* 0x0000000402027981 */ /* 0x000ea2000c2e1b00 */
[----:B----4-:R-:W-:-:S04]  /*0120*/  IMAD.WIDE R6, R13, 0x4, R6 ;  /* 0x000000040d067825 */ /* 0x010fc800078e0206 */
[C---:B-----5:R-:W-:Y:S02]  /*0130*/  IMAD.WIDE R8, R13.reuse, 0x4, R8 ;  /* 0x000000040d087825 */ /* 0x060fe400078e0208 */
[----:B------:R-:W3:Y:S02]  /*0140*/  LDG.E.EL.64 R6, desc[UR4][R6.64] ;  /* 0x0000000406067981 */ /* 0x000ee4000c2e1b00 */
[----:B0-----:R-:W-:Y:S02]  /*0150*/  IMAD.WIDE R10, R13, 0x4, R10 ;  /* 0x000000040d0a7825 */ /* 0x001fe400078e020a */
[----:B------:R-:W4:Y:S04]  /*0160*/  LDG.E.EL.64 R8, desc[UR4][R8.64] ;  /* 0x0000000408087981 */ /* 0x000f28000c2e1b00 */
[----:B------:R-:W4:Y:S01]  /*0170*/  LDG.E.EL.64 R10, desc[UR4][R10.64] ;  /* 0x000000040a0a7981 */ /* 0x000f22000c2e1b00 */
[----:B-1----:R-:W-:-:S06]  /*0180*/  IMAD.WIDE R4, R0, 0x4, R4 ;  /* 0x0000000400047825 */ /* 0x002fcc00078e0204 */
[----:B------:R-:W3:Y:S01]  /*0190*/  LDG.E.64 R4, desc[UR4][R4.64] ;  /* 0x0000000404047981 */ /* 0x000ee2000c1e1b00 */
[----:B--2---:R-:W-:Y:S01]  /*01a0*/  FADD R2, R2, 9.9999997473787516356e-06 ;  /* 0x3727c5ac02027421 */ /* 0x004fe20000000000 */
[----:B------:R-:W-:-:S03]  /*01b0*/  FADD R3, R3, 9.9999997473787516356e-06 ;  /* 0x3727c5ac03037421 */ /* 0x000fc60000000000 */
[----:B------:R-:W0:Y:S08]  /*01c0*/  MUFU.SQRT R12, R2 ;  /* 0x00000002000c7308 */ /* 0x000e300000002000 */
[----:B------:R-:W1:Y:S01]  /*01d0*/  MUFU.SQRT R13, R3 ;  /* 0x00000003000d7308 */ /* 0x000e620000002000 */
[C---:B0-----:R-:W-:Y:S02]  /*01e0*/  FSETP.GT.AND P0, PT, R12.reuse, 8.50705917302346158658e+37, PT ;  /* 0x7e8000000c00780b */ /* 0x041fe40003f04000 */
[----:B------:R-:W-:-:S02]  /*01f0*/  FSETP.GEU.AND P2, PT, R12, 1.175494350822287508e-38, PT ;  /* 0x008000000c00780b */ /* 0x000fc40003f4e000 */
[C---:B-1----:R-:W-:Y:S02]  /*0200*/  FSETP.GT.AND P1, PT, R13.reuse, 8.50705917302346158658e+37, PT ;  /* 0x7e8000000d00780b */ /* 0x042fe40003f24000 */
[----:B------:R-:W-:-:S07]  /*0210*/  FSETP.GEU.AND P3, PT, R13, 1.175494350822287508e-38, PT ;  /* 0x008000000d00780b */ /* 0x000fce0003f6e000 */
[----:B------:R-:W-:Y:S01]  /*0220*/  @P0 FMUL R12, R12, 0.25 ;  /* 0x3e8000000c0c0820 */ /* 0x000fe20000400000 */
[----:B------:R-:W-:-:S03]  /*0230*/  HFMA2.MMA R2, -RZ, RZ, 1.625, 0 ;  /* 0x3e800000ff027435 */ /* 0x000fc600000001ff */
[----:B------:R-:W-:Y:S01]  /*0240*/  @!P2 FMUL R12, R12, 16777216 ;  /* 0x4b8000000c0ca820 */ /* 0x000fe20000400000 */
[----:B------:R-:W-:-:S04]  /*0250*/  @P1 FMUL R13, R13, 0.25 ;  /* 0x3e8000000d0d1820 */ /* 0x000fc80000400000 */
[----:B------:R-:W-:Y:S01]  /*0260*/  @!P3 FMUL R13, R13, 16777216 ;  /* 0x4b8000000d0db820 */ /* 0x000fe20000400000 */
[----:B------:R-:W0:Y:S01]  /*0270*/  MUFU.RCP R12, R12 ;  /* 0x0000000c000c7308 */ /* 0x000e220000001000 */
[----:B------:R-:W-:-:S07]  /*0280*/  FSEL R3, R2, 1, P0 ;  /* 0x3f80000002037808 */ /* 0x000fce0000000000 */
[----:B------:R-:W1:Y:S01]  /*0290*/  MUFU.RCP R13, R13 ;  /* 0x0000000d000d7308 */ /* 0x000e620000001000 */
[----:B------:R-:W-:Y:S01]  /*02a0*/  FSEL R2, R2, 1, P1 ;  /* 0x3f80000002027808 */ /* 0x000fe20000800000 */
[----:B------:R-:W-:Y:S01]  /*02b0*/  @!P2 FMUL R3, R3, 16777216 ;  /* 0x4b8000000303a820 */ /* 0x000fe20000400000 */
[----:B---3--:R-:W-:-:S03]  /*02c0*/  FADD R4, R4, -R6 ;  /* 0x8000000604047221 */ /* 0x008fc60000000000 */
[----:B------:R-:W-:Y:S01]  /*02d0*/  @!P3 FMUL R2, R2, 16777216 ;  /* 0x4b8000000202b820 */ /* 0x000fe20000400000 */
[----:B0-----:R-:W-:Y:S01]  /*02e0*/  FMUL R3, R12, R3 ;  /* 0x000000030c037220 */ /* 0x001fe20000400000 */
[----:B------:R-:W-:-:S03]  /*02f0*/  FADD R5, R5, -R7 ;  /* 0x8000000705057221 */ /* 0x000fc60000000000 */
[----:B------:R-:W-:Y:S01]  /*0300*/  FMUL R7, R4, R3 ;  /* 0x0000000304077220 */ /* 0x000fe20000400000 */
[----:B-1----:R-:W-:-:S03]  /*0310*/  FMUL R2, R13, R2 ;  /* 0x000000020d027220 */ /* 0x002fc60000400000 */
[----:B----4-:R-:W-:Y:S01]  /*0320*/  FFMA R7, R8, R7, R10 ;  /* 0x0000000708077223 */ /* 0x010fe2000000000a */
[----:B------:R-:W-:Y:S02]  /*0330*/  FMUL R4, R5, R2 ;  /* 0x0000000205047220 */ /* 0x000fe40000400000 */
[----:B------:R-:W0:Y:S02]  /*0340*/  LDC.64 R2, c[0x0][0x238] ;  /* 0x00008e00ff027b82 */ /* 0x000e240000000a00 */
[----:B------:R-:W-:Y:S01]  /*0350*/  FFMA R4, R9, R4, R11 ;  /* 0x0000000409047223 */ /* 0x000fe2000000000b */
[----:B------:R-:W-:-:S04]  /*0360*/  FSETP.GTU.AND P0, PT, R7, RZ, PT ;  /* 0x000000ff0700720b */ /* 0x000fc80003f0c000 */
[C---:B------:R-:W-:Y:S02]  /*0370*/  FSETP.GTU.AND P1, PT, R4.reuse, RZ, PT ;  /* 0x000000ff0400720b */ /* 0x040fe40003f2c000 */
[----:B------:R-:W-:Y:S02]  /*0380*/  FSEL R6, R7, RZ, P0 ;  /* 0x000000ff07067208 */ /* 0x000fe40000000000 */
[----:B------:R-:W-:Y:S02]  /*0390*/  FSEL R7, R4, RZ, P1 ;  /* 0x000000ff04077208 */ /* 0x000fe40000800000 */
[C---:B------:R-:W-:Y:S02]  /*03a0*/  FSETP.GEU.AND P2, PT, R6.reuse, 6, PT ;  /* 0x40c000000600780b */ /* 0x040fe40003f4e000 */
[----:B------:R-:W-:Y:S02]  /*03b0*/  FSETP.GEU.AND P3, PT, R7, 6, PT ;  /* 0x40c000000700780b */ /* 0x000fe40003f6e000 */
[----:B------:R-:W-:-:S02]  /*03c0*/  FSETP.NAN.AND P0, PT, R6, R6, PT ;  /* 0x000000060600720b */ /* 0x000fc40003f08000 */
[----:B------:R-:W-:Y:S01]  /*03d0*/  FSETP.NAN.AND P1, PT, R7, R7, PT ;  /* 0x000000070700720b */ /* 0x000fe20003f28000 */
[----:B0-----:R-:W-:-:S06]  /*03e0*/  IMAD.WIDE R2, R0, 0x4, R2 ;  /* 0x0000000400027825 */ /* 0x001fcc00078e0202 */
[----:B------:R-:W-:Y:S02]  /*03f0*/  @P2 SEL R6, R6, 0x40c00000, P0 ;  /* 0x40c0000006062807 */ /* 0x000fe40000000000 */
[----:B------:R-:W-:-:S05]  /*0400*/  @P3 SEL R7, R7, 0x40c00000, P1 ;  /* 0x40c0000007073807 */ /* 0x000fca0000800000 */
[----:B------:R-:W-:Y:S01]  /*0410*/  STG.E.64 desc[UR4][R2.64], R6 ;  /* 0x0000000602007986 */ /* 0x000fe2000c101b04 */
[----:B------:R-:W-:Y:S05]  /*0420*/  EXIT ;  /* 0x000000000000794d */ /* 0x000fea0003800000 */
.L_x_0:
[----:B------:R-:W-:-:S00]  /*0430*/  BRA `(.L_x_0) ;  /* 0xfffffffc00fc7947 */ /* 0x000fc0000383ffff */
[----:B------:R-:W-:-:S00]  /*0440*/  NOP ;  /* 0x0000000000007918 */ /* 0x000fc00000000000 */
        /* <DEDUP_REMOVED lines=11> */
.L_x_1:


//--------------------- .nv.global.init           --------------------------
	.section	.nv.global.init,"aw",@progbits
.nv.global.init:
	.type		_$_str,@object
	.size		_$_str,(_$_str_$_2 - _$_str)
_$_str:
        /*0000*/ 	.byte	0x5f, 0x5f, 0x43, 0x55, 0x44, 0x41, 0x5f, 0x46, 0x54, 0x5a, 0x00
	.type		_$_str_$_2,@object
	.size		_$_str_$_2,(.L_1 - _$_str_$_2)
_$_str_$_2:
        /*000b*/ 	.byte	0x5f, 0x5f, 0x43, 0x55, 0x44, 0x41, 0x5f, 0x50, 0x52, 0x45, 0x43, 0x5f, 0x53, 0x51, 0x52, 0x54
        /*001b*/ 	.byte	0x00
.L_1:


//--------------------- .nv.constant0.triton_poi_fused__native_batch_norm_legit_no_training_hardtanh_11 --------------------------
	.section	.nv.constant0.triton_poi_fused__native_batch_norm_legit_no_training_hardtanh_11,"a",@progbits
	.sectionflags	@""
	.align	4
.nv.constant0.triton_poi_fused__native_batch_norm_legit_no_training_hardtanh_11:
	.zero		580
